	.headerflags	@"EF_CUDA_TEXMODE_UNIFIED EF_CUDA_64BIT_ADDRESS EF_CUDA_ACCELERATORS EF_CUDA_SM90 EF_CUDA_VIRTUAL_SM(EF_CUDA_SM90)"
	.elftype	@"ET_EXEC"


//--------------------- .nv.info                  --------------------------
	.section	.nv.info,"",@"SHT_CUDA_INFO"
	.align	4


	//----- nvinfo : EIATTR_REGCOUNT
	.align		4
        /*0000*/ 	.byte	0x04, 0x2f
        /*0002*/ 	.short	(.L_1 - .L_0)
	.align		4
.L_0:
        /*0004*/ 	.word	index@(triton_per_fused__safe_softmax_5)
        /*0008*/ 	.word	0x0000001e


	//----- nvinfo : EIATTR_MIN_STACK_SIZE
	.align		4
.L_1:
        /*000c*/ 	.byte	0x04, 0x12
        /*000e*/ 	.short	(.L_3 - .L_2)
	.align		4
.L_2:
        /*0010*/ 	.word	index@(triton_per_fused__safe_softmax_5)
        /*0014*/ 	.word	0x00000000


	//----- nvinfo : EIATTR_FRAME_SIZE
	.align		4
.L_3:
        /*0018*/ 	.byte	0x04, 0x11
        /*001a*/ 	.short	(.L_5 - .L_4)
	.align		4
.L_4:
        /*001c*/ 	.word	index@(triton_per_fused__safe_softmax_5)
        /*0020*/ 	.word	0x00000000


	//----- nvinfo : EIATTR_MIN_STACK_SIZE
	.align		4
.L_5:
        /*0024*/ 	.byte	0x04, 0x12
        /*0026*/ 	.short	(.L_7 - .L_6)
	.align		4
.L_6:
        /*0028*/ 	.word	index@(triton_per_fused__safe_softmax_5)
        /*002c*/ 	.word	0x00000000
.L_7:


//--------------------- .nv.info.triton_per_fused__safe_softmax_5 --------------------------
	.section	.nv.info.triton_per_fused__safe_softmax_5,"",@"SHT_CUDA_INFO"
	.sectionflags	@""
	.align	4


	//----- nvinfo : EIATTR_CUDA_API_VERSION
	.align		4
        /*0000*/ 	.byte	0x04, 0x37
        /*0002*/ 	.short	(.L_9 - .L_8)
.L_8:
        /*0004*/ 	.word	0x0000007c


	//----- nvinfo : EIATTR_KPARAM_INFO
	.align		4
.L_9:
        /*0008*/ 	.byte	0x04, 0x17
        /*000a*/ 	.short	(.L_11 - .L_10)
.L_10:
        /*000c*/ 	.word	0x00000000
        /*0010*/ 	.short	0x0003
        /*0012*/ 	.short	0x0014
        /*0014*/ 	.byte	0x00, 0xf0, 0x11, 0x00


	//----- nvinfo : EIATTR_KPARAM_INFO
	.align		4
.L_11:
        /*0018*/ 	.byte	0x04, 0x17
        /*001a*/ 	.short	(.L_13 - .L_12)
.L_12:
        /*001c*/ 	.word	0x00000000
        /*0020*/ 	.short	0x0002
        /*0022*/ 	.short	0x0010
        /*0024*/ 	.byte	0x00, 0xf0, 0x11, 0x00


	//----- nvinfo : EIATTR_KPARAM_INFO
	.align		4
.L_13:
        /*0028*/ 	.byte	0x04, 0x17
        /*002a*/ 	.short	(.L_15 - .L_14)
.L_14:
        /*002c*/ 	.word	0x00000000
        /*0030*/ 	.short	0x0001
        /*0032*/ 	.short	0x0008
        /*0034*/ 	.byte	0x00, 0xf4, 0x21, 0x00


	//----- nvinfo : EIATTR_KPARAM_INFO
	.align		4
.L_15:
        /*0038*/ 	.byte	0x04, 0x17
        /*003a*/ 	.short	(.L_17 - .L_16)
.L_16:
        /*003c*/ 	.word	0x00000000
        /*0040*/ 	.short	0x0000
        /*0042*/ 	.short	0x0000
        /*0044*/ 	.byte	0x00, 0xf4, 0x21, 0x00


	//----- nvinfo : EIATTR_SPARSE_MMA_MASK
	.align		4
.L_17:
        /*0048*/ 	.byte	0x03, 0x50
        /*004a*/ 	.short	0x0000


	//----- nvinfo : EIATTR_MAXREG_COUNT
	.align		4
        /*004c*/ 	.byte	0x03, 0x1b
        /*004e*/ 	.short	0x00ff


	//----- nvinfo : EIATTR_COOP_GROUP_MASK_REGIDS
	.align		4
        /*0050*/ 	.byte	0x04, 0x29
        /*0052*/ 	.short	(.L_19 - .L_18)


	//   ....[0]....
.L_18:
        /*0054*/ 	.word	0xffffffff


	//   ....[1]....
        /*0058*/ 	.word	0xffffffff


	//   ....[2]....
        /*005c*/ 	.word	0xffffffff


	//   ....[3]....
        /*0060*/ 	.word	0xffffffff


	//   ....[4]....
        /*0064*/ 	.word	0xffffffff


	//   ....[5]....
        /*0068*/ 	.word	0xffffffff


	//   ....[6]....
        /*006c*/ 	.word	0xffffffff


	//   ....[7]....
        /*0070*/ 	.word	0xffffffff


	//   ....[8]....
        /*0074*/ 	.word	0xffffffff


	//   ....[9]....
        /*0078*/ 	.word	0xffffffff


	//   ....[10]....
        /*007c*/ 	.word	0xffffffff


	//   ....[11]....
        /*0080*/ 	.word	0xffffffff


	//   ....[12]....
        /*0084*/ 	.word	0xffffffff


	//   ....[13]....
        /*0088*/ 	.word	0xffffffff


	//   ....[14]....
        /*008c*/ 	.word	0xffffffff


	//   ....[15]....
        /*0090*/ 	.word	0xffffffff


	//   ....[16]....
        /*0094*/ 	.word	0xffffffff


	//   ....[17]....
        /*0098*/ 	.word	0xffffffff


	//   ....[18]....
        /*009c*/ 	.word	0xffffffff


	//   ....[19]....
        /*00a0*/ 	.word	0xffffffff


	//   ....[20]....
        /*00a4*/ 	.word	0xffffffff


	//   ....[21]....
        /*00a8*/ 	.word	0xffffffff


	//   ....[22]....
        /*00ac*/ 	.word	0xffffffff


	//   ....[23]....
        /*00b0*/ 	.word	0xffffffff


	//   ....[24]....
        /*00b4*/ 	.word	0xffffffff


	//   ....[25]....
        /*00b8*/ 	.word	0xffffffff


	//   ....[26]....
        /*00bc*/ 	.word	0xffffffff


	//   ....[27]....
        /*00c0*/ 	.word	0xffffffff


	//   ....[28]....
        /*00c4*/ 	.word	0xffffffff


	//   ....[29]....
        /*00c8*/ 	.word	0xffffffff


	//   ....[30]....
        /*00cc*/ 	.word	0xffffffff


	//   ....[31]....
        /*00d0*/ 	.word	0xffffffff


	//   ....[32]....
        /*00d4*/ 	.word	0xffffffff


	//   ....[33]....
        /*00d8*/ 	.word	0xffffffff


	//   ....[34]....
        /*00dc*/ 	.word	0xffffffff


	//   ....[35]....
        /*00e0*/ 	.word	0xffffffff


	//   ....[36]....
        /*00e4*/ 	.word	0xffffffff


	//   ....[37]....
        /*00e8*/ 	.word	0xffffffff


	//   ....[38]....
        /*00ec*/ 	.word	0xffffffff


	//   ....[39]....
        /*00f0*/ 	.word	0xffffffff


	//   ....[40]....
        /*00f4*/ 	.word	0xffffffff


	//   ....[41]....
        /*00f8*/ 	.word	0xffffffff


	//   ....[42]....
        /*00fc*/ 	.word	0xffffffff


	//   ....[43]....
        /*0100*/ 	.word	0xffffffff


	//----- nvinfo : EIATTR_COOP_GROUP_INSTR_OFFSETS
	.align		4
.L_19:
        /*0104*/ 	.byte	0x04, 0x28
        /*0106*/ 	.short	(.L_21 - .L_20)


	//   ....[0]....
.L_20:
        /*0108*/ 	.word	0x00000250


	//   ....[1]....
        /*010c*/ 	.word	0x00000280


	//   ....[2]....
        /*0110*/ 	.word	0x000002b0


	//   ....[3]....
        /*0114*/ 	.word	0x000002f0


	//   ....[4]....
        /*0118*/ 	.word	0x00000330


	//   ....[5]....
        /*011c*/ 	.word	0x00000370


	//   ....[6]....
        /*0120*/ 	.word	0x000003a0


	//   ....[7]....
        /*0124*/ 	.word	0x000003e0


	//   ....[8]....
        /*0128*/ 	.word	0x00000430


	//   ....[9]....
        /*012c*/ 	.word	0x00000460


	//   ....[10]....
        /*0130*/ 	.word	0x000004b0


	//   ....[11]....
        /*0134*/ 	.word	0x000004e0


	//   ....[12]....
        /*0138*/ 	.word	0x00000530


	//   ....[13]....
        /*013c*/ 	.word	0x00000560


	//   ....[14]....
        /*0140*/ 	.word	0x000005b0


	//   ....[15]....
        /*0144*/ 	.word	0x000005e0


	//   ....[16]....
        /*0148*/ 	.word	0x00000630


	//   ....[17]....
        /*014c*/ 	.word	0x00000660


	//   ....[18]....
        /*0150*/ 	.word	0x000006b0


	//   ....[19]....
        /*0154*/ 	.word	0x000006e0


	//   ....[20]....
        /*0158*/ 	.word	0x000008d0


	//   ....[21]....
        /*015c*/ 	.word	0x00000940


	//   ....[22]....
        /*0160*/ 	.word	0x00000970


	//   ....[23]....
        /*0164*/ 	.word	0x000009a0


	//   ....[24]....
        /*0168*/ 	.word	0x000009d0


	//   ....[25]....
        /*016c*/ 	.word	0x000009e0


	//   ....[26]....
        /*0170*/ 	.word	0x00000a00


	//   ....[27]....
        /*0174*/ 	.word	0x00000a20


	//   ....[28]....
        /*0178*/ 	.word	0x00000a50


	//   ....[29]....
        /*017c*/ 	.word	0x00000a60


	//   ....[30]....
        /*0180*/ 	.word	0x00000a80


	//   ....[31]....
        /*0184*/ 	.word	0x00000aa0


	//   ....[32]....
        /*0188*/ 	.word	0x00000ad0


	//   ....[33]....
        /*018c*/ 	.word	0x00000ae0


	//   ....[34]....
        /*0190*/ 	.word	0x00000b10


	//   ....[35]....
        /*0194*/ 	.word	0x00000b30


	//   ....[36]....
        /*0198*/ 	.word	0x00000b60


	//   ....[37]....
        /*019c*/ 	.word	0x00000b70


	//   ....[38]....
        /*01a0*/ 	.word	0x00000ba0


	//   ....[39]....
        /*01a4*/ 	.word	0x00000bb0


	//   ....[40]....
        /*01a8*/ 	.word	0x00000c50


	//   ....[41]....
        /*01ac*/ 	.word	0x00000d50


	//   ....[42]....
        /*01b0*/ 	.word	0x00000ed0


	//   ....[43]....
        /*01b4*/ 	.word	0x00001060


	//----- nvinfo : EIATTR_EXIT_INSTR_OFFSETS
	.align		4
.L_21:
        /*01b8*/ 	.byte	0x04, 0x1c
        /*01ba*/ 	.short	(.L_23 - .L_22)


	//   ....[0]....
.L_22:
        /*01bc*/ 	.word	0x00001150


	//   ....[1]....
        /*01c0*/ 	.word	0x00001170


	//----- nvinfo : EIATTR_REQNTID
	.align		4
.L_23:
        /*01c4*/ 	.byte	0x04, 0x10
        /*01c6*/ 	.short	(.L_25 - .L_24)
.L_24:
        /*01c8*/ 	.word	0x00000040
        /*01cc*/ 	.word	0x00000001
        /*01d0*/ 	.word	0x00000001


	//----- nvinfo : EIATTR_CBANK_PARAM_SIZE
	.align		4
.L_25:
        /*01d4*/ 	.byte	0x03, 0x19
        /*01d6*/ 	.short	0x0018


	//----- nvinfo : EIATTR_PARAM_CBANK
	.align		4
        /*01d8*/ 	.byte	0x04, 0x0a
        /*01da*/ 	.short	(.L_27 - .L_26)
	.align		4
.L_26:
        /*01dc*/ 	.word	index@(.nv.constant0.triton_per_fused__safe_softmax_5)
        /*01e0*/ 	.short	0x0210
        /*01e2*/ 	.short	0x0018


	//----- nvinfo : EIATTR_SW_WAR
	.align		4
.L_27:
        /*01e4*/ 	.byte	0x04, 0x36
        /*01e6*/ 	.short	(.L_29 - .L_28)
.L_28:
        /*01e8*/ 	.word	0x00000008
.L_29:


//--------------------- .nv.callgraph             --------------------------
	.section	.nv.callgraph,"",@"SHT_CUDA_CALLGRAPH"
	.align	4
	.sectionentsize	8
	.align		4
        /*0000*/ 	.word	0x00000000
	.align		4
        /*0004*/ 	.word	0xffffffff
	.align		4
        /*0008*/ 	.word	0x00000000
	.align		4
        /*000c*/ 	.word	0xfffffffe
	.align		4
        /*0010*/ 	.word	0x00000000
	.align		4
        /*0014*/ 	.word	0xfffffffd
	.align		4
        /*0018*/ 	.word	0x00000000
	.align		4
        /*001c*/ 	.word	0xfffffffc


//--------------------- .text.triton_per_fused__safe_softmax_5 --------------------------
	.section	.text.triton_per_fused__safe_softmax_5,"ax",@progbits
	.align	128
        .global         triton_per_fused__safe_softmax_5
        .type           triton_per_fused__safe_softmax_5,@function
        .size           triton_per_fused__safe_softmax_5,(.L_x_1 - triton_per_fused__safe_softmax_5)
        .other          triton_per_fused__safe_softmax_5,@"STO_CUDA_ENTRY STV_DEFAULT"
triton_per_fused__safe_softmax_5:
.text.triton_per_fused__safe_softmax_5:
[----:B------:R-:W0:Y:S01]  /*0000*/  LDC R1, c[0x0][0x28] ;  /* 0x00000a00ff017b82 */ /* 0x000e220000000800 */
[----:B------:R-:W1:Y:S07]  /*0010*/  S2R R0, SR_TID.X ;  /* 0x0000000000007919 */ /* 0x000e6e0000002100 */
[----:B------:R-:W2:Y:S01]  /*0020*/  S2UR UR4, SR_CTAID.X ;  /* 0x00000000000479c3 */ /* 0x000ea20000002500 */
[----:B------:R-:W-:-:S07]  /*0030*/  IMAD.MOV.U32 R2, RZ, RZ, RZ ;  /* 0x000000ffff027224 */ /* 0x000fce00078e00ff */
[----:B------:R-:W3:Y:S01]  /*0040*/  LDC.64 R8, c[0x0][0x210] ;  /* 0x00008400ff087b82 */ /* 0x000ee20000000a00 */
[----:B--2---:R-:W-:Y:S01]  /*0050*/  USHF.L.U32 UR4, UR4, 0x3, URZ ;  /* 0x0000000304047899 */ /* 0x004fe2000800063f */
[----:B-1----:R-:W-:Y:S02]  /*0060*/  SHF.R.U32.HI R3, RZ, 0x5, R0 ;  /* 0x00000005ff037819 */ /* 0x002fe40000011600 */
[----:B------:R-:W-:Y:S02]  /*0070*/  LOP3.LUT R0, R0, 0x1f, RZ, 0xc0, !PT ;  /* 0x0000001f00007812 */ /* 0x000fe400078ec0ff */
[----:B------:R-:W-:Y:S02]  /*0080*/  SGXT.U32 R3, R3, 0x1 ;  /* 0x000000010303781a */ /* 0x000fe40000000000 */
[----:B------:R-:W-:Y:S02]  /*0090*/  ISETP.GE.U32.AND P0, PT, R0, 0x11, PT ;  /* 0x000000110000780c */ /* 0x000fe40003f06070 */
[----:B------:R-:W-:Y:S01]  /*00a0*/  LOP3.LUT R3, R3, UR4, RZ, 0xfc, !PT ;  /* 0x0000000403037c12 */ /* 0x000fe2000f8efcff */
[----:B------:R-:W-:-:S03]  /*00b0*/  ULDC.64 UR4, c[0x0][0x208] ;  /* 0x0000820000047ab9 */ /* 0x000fc60000000a00 */
[C---:B------:R-:W-:Y:S01]  /*00c0*/  ISETP.LT.AND P3, PT, R3.reuse, 0x110, !P0 ;  /* 0x000001100300780c */ /* 0x040fe20004761270 */
[C---:B------:R-:W-:Y:S01]  /*00d0*/  IMAD R7, R3.reuse, 0x11, R0 ;  /* 0x0000001103077824 */ /* 0x040fe200078e0200 */
[C---:B------:R-:W-:Y:S02]  /*00e0*/  LOP3.LUT R4, R3.reuse, 0x2, RZ, 0xfc, !PT ;  /* 0x0000000203047812 */ /* 0x040fe400078efcff */
[----:B------:R-:W-:Y:S01]  /*00f0*/  LOP3.LUT R5, R3, 0x4, RZ, 0xfc, !PT ;  /* 0x0000000403057812 */ /* 0x000fe200078efcff */
[----:B---3--:R-:W-:Y:S01]  /*0100*/  IMAD.WIDE R10, R7, 0x4, R8 ;  /* 0x00000004070a7825 */ /* 0x008fe200078e0208 */
[----:B------:R-:W-:Y:S02]  /*0110*/  ISETP.LT.AND P2, PT, R4, 0x110, !P0 ;  /* 0x000001100400780c */ /* 0x000fe40004741270 */
[----:B------:R-:W-:Y:S01]  /*0120*/  ISETP.LT.AND P1, PT, R5, 0x110, !P0 ;  /* 0x000001100500780c */ /* 0x000fe20004721270 */
[----:B------:R-:W-:Y:S01]  /*0130*/  VIADD R13, R7, 0x22 ;  /* 0x00000022070d7836 */ /* 0x000fe20000000000 */
[----:B------:R-:W-:-:S03]  /*0140*/  CS2R R18, SRZ ;  /* 0x0000000000127805 */ /* 0x000fc6000001ff00 */
[----:B------:R-:W2:Y:S01]  /*0150*/  @P3 LDG.E R2, desc[UR4][R10.64] ;  /* 0x000000040a023981 */ /* 0x000ea2000c1e1900 */
[----:B------:R-:W-:-:S04]  /*0160*/  IMAD.WIDE R12, R13, 0x4, R8 ;  /* 0x000000040d0c7825 */ /* 0x000fc800078e0208 */
[----:B------:R-:W-:Y:S01]  /*0170*/  VIADD R15, R7, 0x44 ;  /* 0x00000044070f7836 */ /* 0x000fe20000000000 */
[----:B------:R-:W3:Y:S01]  /*0180*/  @P2 LDG.E R18, desc[UR4][R12.64] ;  /* 0x000000040c122981 */ /* 0x000ee2000c1e1900 */
[----:B------:R-:W-:Y:S02]  /*0190*/  LOP3.LUT R6, R3, 0x6, RZ, 0xfc, !PT ;  /* 0x0000000603067812 */ /* 0x000fe400078efcff */
[----:B------:R-:W-:Y:S02]  /*01a0*/  IMAD.WIDE R14, R15, 0x4, R8 ;  /* 0x000000040f0e7825 */ /* 0x000fe400078e0208 */
[----:B------:R-:W-:-:S03]  /*01b0*/  ISETP.LT.AND P0, PT, R6, 0x110, !P0 ;  /* 0x000001100600780c */ /* 0x000fc60004701270 */
[----:B------:R-:W4:Y:S01]  /*01c0*/  @P1 LDG.E R19, desc[UR4][R14.64] ;  /* 0x000000040e131981 */ /* 0x000f22000c1e1900 */
[----:B------:R-:W-:-:S04]  /*01d0*/  VIADD R17, R7, 0x66 ;  /* 0x0000006607117836 */ /* 0x000fc80000000000 */
[----:B------:R-:W-:-:S04]  /*01e0*/  IMAD.WIDE R16, R17, 0x4, R8 ;  /* 0x0000000411107825 */ /* 0x000fc800078e0208 */
[----:B------:R-:W-:-:S06]  /*01f0*/  IMAD.MOV.U32 R9, RZ, RZ, RZ ;  /* 0x000000ffff097224 */ /* 0x000fcc00078e00ff */
[----:B------:R-:W5:Y:S01]  /*0200*/  @P0 LDG.E R9, desc[UR4][R16.64] ;  /* 0x0000000410090981 */ /* 0x000f62000c1e1900 */
[----:B--2---:R-:W-:-:S04]  /*0210*/  SEL R11, R2, RZ, P3 ;  /* 0x000000ff020b7207 */ /* 0x004fc80001800000 */
[----:B------:R-:W-:Y:S02]  /*0220*/  FSEL R8, R11, -INF , P3 ;  /* 0xff8000000b087808 */ /* 0x000fe40001800000 */
[----:B---3--:R-:W-:Y:S02]  /*0230*/  SEL R2, R18, RZ, P2 ;  /* 0x000000ff12027207 */ /* 0x008fe40001000000 */
[----:B------:R-:W-:Y:S01]  /*0240*/  FSETP.NAN.AND P6, PT, R8, R8, PT ;  /* 0x000000080800720b */ /* 0x000fe20003fc8000 */
[----:B------:R-:W1:Y:S01]  /*0250*/  SHFL.BFLY PT, R21, R8, 0x10, 0x1f ;  /* 0x0e001f0008157f89 */ /* 0x000e6200000e0000 */
[----:B------:R-:W-:Y:S02]  /*0260*/  FSEL R7, R2, -INF , P2 ;  /* 0xff80000002077808 */ /* 0x000fe40001000000 */
[----:B----4-:R-:W-:-:S03]  /*0270*/  SEL R13, R19, RZ, P1 ;  /* 0x000000ff130d7207 */ /* 0x010fc60000800000 */
[----:B------:R-:W2:Y:S01]  /*0280*/  SHFL.BFLY PT, R12, R7, 0x10, 0x1f ;  /* 0x0e001f00070c7f89 */ /* 0x000ea200000e0000 */
[----:B------:R-:W-:Y:S02]  /*0290*/  FSETP.NAN.AND P4, PT, R7, R7, PT ;  /* 0x000000070700720b */ /* 0x000fe40003f88000 */
[----:B------:R-:W-:-:S05]  /*02a0*/  FSEL R10, R13, -INF , P1 ;  /* 0xff8000000d0a7808 */ /* 0x000fca0000800000 */
[----:B------:R-:W3:Y:S01]  /*02b0*/  SHFL.BFLY PT, R19, R10, 0x10, 0x1f ;  /* 0x0e001f000a137f89 */ /* 0x000ee200000e0000 */
[----:B-----5:R-:W-:-:S04]  /*02c0*/  SEL R14, R9, RZ, P0 ;  /* 0x000000ff090e7207 */ /* 0x020fc80000000000 */
[----:B------:R-:W-:Y:S02]  /*02d0*/  FSEL R9, R14, -INF , P0 ;  /* 0xff8000000e097808 */ /* 0x000fe40000000000 */
[----:B-1----:R-:W-:-:S03]  /*02e0*/  FSETP.GT.AND P5, PT, R8, R21, PT ;  /* 0x000000150800720b */ /* 0x002fc60003fa4000 */
[----:B------:R-:W1:Y:S01]  /*02f0*/  SHFL.BFLY PT, R16, R9, 0x10, 0x1f ;  /* 0x0e001f0009107f89 */ /* 0x000e6200000e0000 */
[----:B------:R-:W-:Y:S02]  /*0300*/  @!P6 FSEL R8, R8, R21, P5 ;  /* 0x000000150808e208 */ /* 0x000fe40002800000 */
[C---:B------:R-:W-:Y:S02]  /*0310*/  FSETP.NAN.AND P5, PT, R10.reuse, R10, PT ;  /* 0x0000000a0a00720b */ /* 0x040fe40003fa8000 */
[CC--:B--2---:R-:W-:Y:S01]  /*0320*/  FSETP.GT.AND P6, PT, R7.reuse, R12.reuse, PT ;  /* 0x0000000c0700720b */ /* 0x0c4fe20003fc4000 */
[----:B------:R-:W2:Y:S03]  /*0330*/  SHFL.BFLY PT, R15, R8, 0x8, 0x1f ;  /* 0x0d001f00080f7f89 */ /* 0x000ea600000e0000 */
[----:B------:R-:W-:Y:S02]  /*0340*/  @!P4 FSEL R7, R7, R12, P6 ;  /* 0x0000000c0707c208 */ /* 0x000fe40003000000 */
[----:B---3--:R-:W-:-:S02]  /*0350*/  FSETP.GT.AND P6, PT, R10, R19, PT ;  /* 0x000000130a00720b */ /* 0x008fc40003fc4000 */
[----:B------:R-:W-:Y:S01]  /*0360*/  FSETP.NAN.AND P4, PT, R9, R9, PT ;  /* 0x000000090900720b */ /* 0x000fe20003f88000 */
[----:B------:R-:W3:Y:S02]  /*0370*/  SHFL.BFLY PT, R12, R7, 0x8, 0x1f ;  /* 0x0d001f00070c7f89 */ /* 0x000ee400000e0000 */
[----:B------:R-:W-:Y:S02]  /*0380*/  @!P5 FSEL R10, R10, R19, P6 ;  /* 0x000000130a0ad208 */ /* 0x000fe40003000000 */
[----:B------:R-:W-:-:S03]  /*0390*/  FSETP.NAN.AND P6, PT, R8, R8, PT ;  /* 0x000000080800720b */ /* 0x000fc60003fc8000 */
[----:B------:R-:W4:Y:S01]  /*03a0*/  SHFL.BFLY PT, R17, R10, 0x8, 0x1f ;  /* 0x0d001f000a117f89 */ /* 0x000f2200000e0000 */
[----:B-1----:R-:W-:-:S04]  /*03b0*/  FSETP.GT.AND P5, PT, R9, R16, PT ;  /* 0x000000100900720b */ /* 0x002fc80003fa4000 */
[----:B------:R-:W-:Y:S02]  /*03c0*/  @!P4 FSEL R9, R9, R16, P5 ;  /* 0x000000100909c208 */ /* 0x000fe40002800000 */
[----:B--2---:R-:W-:-:S03]  /*03d0*/  FSETP.GT.AND P5, PT, R8, R15, PT ;  /* 0x0000000f0800720b */ /* 0x004fc60003fa4000 */
[----:B------:R-:W1:Y:S01]  /*03e0*/  SHFL.BFLY PT, R16, R9, 0x8, 0x1f ;  /* 0x0d001f0009107f89 */ /* 0x000e6200000e0000 */
[----:B---3--:R-:W-:-:S09]  /*03f0*/  FSETP.GT.AND P4, PT, R7, R12, PT ;  /* 0x0000000c0700720b */ /* 0x008fd20003f84000 */
[----:B------:R-:W-:Y:S02]  /*0400*/  @!P5 FSEL R8, R8, R15, P6 ;  /* 0x0000000f0808d208 */ /* 0x000fe40003000000 */
[C---:B----4-:R-:W-:Y:S02]  /*0410*/  FSETP.GT.AND P5, PT, R10.reuse, R17, PT ;  /* 0x000000110a00720b */ /* 0x050fe40003fa4000 */
[C---:B------:R-:W-:Y:S01]  /*0420*/  FSETP.NAN.AND P6, PT, R7.reuse, R7, PT ;  /* 0x000000070700720b */ /* 0x040fe20003fc8000 */
[----:B------:R-:W2:Y:S03]  /*0430*/  SHFL.BFLY PT, R15, R8, 0x4, 0x1f ;  /* 0x0c801f00080f7f89 */ /* 0x000ea600000e0000 */
[----:B------:R-:W-:Y:S02]  /*0440*/  @!P4 FSEL R7, R7, R12, P6 ;  /* 0x0000000c0707c208 */ /* 0x000fe40003000000 */
[----:B------:R-:W-:-:S03]  /*0450*/  FSETP.NAN.AND P6, PT, R10, R10, PT ;  /* 0x0000000a0a00720b */ /* 0x000fc60003fc8000 */
[----:B------:R-:W3:Y:S01]  /*0460*/  SHFL.BFLY PT, R12, R7, 0x4, 0x1f ;  /* 0x0c801f00070c7f89 */ /* 0x000ee200000e0000 */
[C---:B-1----:R-:W-:Y:S02]  /*0470*/  FSETP.GT.AND P4, PT, R9.reuse, R16, PT ;  /* 0x000000100900720b */ /* 0x042fe40003f84000 */
[----:B------:R-:W-:Y:S02]  /*0480*/  @!P5 FSEL R10, R10, R17, P6 ;  /* 0x000000110a0ad208 */ /* 0x000fe40003000000 */
[C---:B------:R-:W-:Y:S02]  /*0490*/  FSETP.NAN.AND P5, PT, R9.reuse, R9, PT ;  /* 0x000000090900720b */ /* 0x040fe40003fa8000 */
[----:B------:R-:W-:Y:S01]  /*04a0*/  FSETP.NAN.AND P6, PT, R8, R8, PT ;  /* 0x000000080800720b */ /* 0x000fe20003fc8000 */
[----:B------:R-:W1:Y:S06]  /*04b0*/  SHFL.BFLY PT, R17, R10, 0x4, 0x1f ;  /* 0x0c801f000a117f89 */ /* 0x000e6c00000e0000 */
[----:B------:R-:W-:-:S02]  /*04c0*/  @!P4 FSEL R9, R9, R16, P5 ;  /* 0x000000100909c208 */ /* 0x000fc40002800000 */
[----:B--2---:R-:W-:-:S03]  /*04d0*/  FSETP.GT.AND P5, PT, R8, R15, PT ;  /* 0x0000000f0800720b */ /* 0x004fc60003fa4000 */
[----:B------:R-:W2:Y:S01]  /*04e0*/  SHFL.BFLY PT, R16, R9, 0x4, 0x1f ;  /* 0x0c801f0009107f89 */ /* 0x000ea200000e0000 */
[----:B---3--:R-:W-:-:S09]  /*04f0*/  FSETP.GT.AND P4, PT, R7, R12, PT ;  /* 0x0000000c0700720b */ /* 0x008fd20003f84000 */
[----:B------:R-:W-:Y:S02]  /*0500*/  @!P5 FSEL R8, R8, R15, P6 ;  /* 0x0000000f0808d208 */ /* 0x000fe40003000000 */
[C---:B------:R-:W-:Y:S02]  /*0510*/  FSETP.NAN.AND P6, PT, R7.reuse, R7, PT ;  /* 0x000000070700720b */ /* 0x040fe40003fc8000 */
[C---:B-1----:R-:W-:Y:S01]  /*0520*/  FSETP.GT.AND P5, PT, R10.reuse, R17, PT ;  /* 0x000000110a00720b */ /* 0x042fe20003fa4000 */
[----:B------:R-:W1:Y:S01]  /*0530*/  SHFL.BFLY PT, R15, R8, 0x2, 0x1f ;  /* 0x0c401f00080f7f89 */ /* 0x000e6200000e0000 */
[----:B------:R-:W-:Y:S02]  /*0540*/  @!P4 FSEL R7, R7, R12, P6 ;  /* 0x0000000c0707c208 */ /* 0x000fe40003000000 */
[----:B------:R-:W-:-:S03]  /*0550*/  FSETP.NAN.AND P6, PT, R10, R10, PT ;  /* 0x0000000a0a00720b */ /* 0x000fc60003fc8000 */
[----:B------:R-:W3:Y:S01]  /*0560*/  SHFL.BFLY PT, R12, R7, 0x2, 0x1f ;  /* 0x0c401f00070c7f89 */ /* 0x000ee200000e0000 */
[----:B--2---:R-:W-:-:S05]  /*0570*/  FSETP.GT.AND P4, PT, R9, R16, PT ;  /* 0x000000100900720b */ /* 0x004fca0003f84000 */
[----:B------:R-:W-:Y:S02]  /*0580*/  @!P5 FSEL R10, R10, R17, P6 ;  /* 0x000000110a0ad208 */ /* 0x000fe40003000000 */
[C---:B------:R-:W-:Y:S02]  /*0590*/  FSETP.NAN.AND P5, PT, R9.reuse, R9, PT ;  /* 0x000000090900720b */ /* 0x040fe40003fa8000 */
[C---:B------:R-:W-:Y:S01]  /*05a0*/  FSETP.NAN.AND P6, PT, R8.reuse, R8, PT ;  /* 0x000000080800720b */ /* 0x040fe20003fc8000 */
[----:B------:R-:W2:Y:S03]  /*05b0*/  SHFL.BFLY PT, R17, R10, 0x2, 0x1f ;  /* 0x0c401f000a117f89 */ /* 0x000ea600000e0000 */
[----:B------:R-:W-:Y:S02]  /*05c0*/  @!P4 FSEL R9, R9, R16, P5 ;  /* 0x000000100909c208 */ /* 0x000fe40002800000 */
[----:B-1----:R-:W-:-:S03]  /*05d0*/  FSETP.GT.AND P5, PT, R8, R15, PT ;  /* 0x0000000f0800720b */ /* 0x002fc60003fa4000 */
[----:B------:R-:W1:Y:S01]  /*05e0*/  SHFL.BFLY PT, R16, R9, 0x2, 0x1f ;  /* 0x0c401f0009107f89 */ /* 0x000e6200000e0000 */
[----:B---3--:R-:W-:-:S09]  /*05f0*/  FSETP.GT.AND P4, PT, R7, R12, PT ;  /* 0x0000000c0700720b */ /* 0x008fd20003f84000 */
[----:B------:R-:W-:Y:S02]  /*0600*/  @!P5 FSEL R8, R8, R15, P6 ;  /* 0x0000000f0808d208 */ /* 0x000fe40003000000 */
[C---:B------:R-:W-:Y:S02]  /*0610*/  FSETP.NAN.AND P6, PT, R7.reuse, R7, PT ;  /* 0x000000070700720b */ /* 0x040fe40003fc8000 */
[C---:B--2---:R-:W-:Y:S01]  /*0620*/  FSETP.GT.AND P5, PT, R10.reuse, R17, PT ;  /* 0x000000110a00720b */ /* 0x044fe20003fa4000 */
[----:B------:R-:W2:Y:S01]  /*0630*/  SHFL.BFLY PT, R15, R8, 0x1, 0x1f ;  /* 0x0c201f00080f7f89 */ /* 0x000ea200000e0000 */
[----:B------:R-:W-:Y:S02]  /*0640*/  @!P4 FSEL R7, R7, R12, P6 ;  /* 0x0000000c0707c208 */ /* 0x000fe40003000000 */
[----:B------:R-:W-:-:S03]  /*0650*/  FSETP.NAN.AND P6, PT, R10, R10, PT ;  /* 0x0000000a0a00720b */ /* 0x000fc60003fc8000 */
[----:B------:R-:W3:Y:S01]  /*0660*/  SHFL.BFLY PT, R12, R7, 0x1, 0x1f ;  /* 0x0c201f00070c7f89 */ /* 0x000ee200000e0000 */
[----:B-1----:R-:W-:-:S05]  /*0670*/  FSETP.GT.AND P4, PT, R9, R16, PT ;  /* 0x000000100900720b */ /* 0x002fca0003f84000 */
[----:B------:R-:W-:Y:S02]  /*0680*/  @!P5 FSEL R10, R10, R17, P6 ;  /* 0x000000110a0ad208 */ /* 0x000fe40003000000 */
[C---:B------:R-:W-:Y:S02]  /*0690*/  FSETP.NAN.AND P5, PT, R9.reuse, R9, PT ;  /* 0x000000090900720b */ /* 0x040fe40003fa8000 */
[C---:B------:R-:W-:Y:S01]  /*06a0*/  FSETP.NAN.AND P6, PT, R8.reuse, R8, PT ;  /* 0x000000080800720b */ /* 0x040fe20003fc8000 */
[----:B------:R-:W1:Y:S03]  /*06b0*/  SHFL.BFLY PT, R17, R10, 0x1, 0x1f ;  /* 0x0c201f000a117f89 */ /* 0x000e6600000e0000 */
[----:B------:R-:W-:Y:S02]  /*06c0*/  @!P4 FSEL R9, R9, R16, P5 ;  /* 0x000000100909c208 */ /* 0x000fe40002800000 */
[----:B--2---:R-:W-:-:S03]  /*06d0*/  FSETP.GT.AND P5, PT, R8, R15, PT ;  /* 0x0000000f0800720b */ /* 0x004fc60003fa4000 */
[----:B------:R-:W2:Y:S01]  /*06e0*/  SHFL.BFLY PT, R16, R9, 0x1, 0x1f ;  /* 0x0c201f0009107f89 */ /* 0x000ea200000e0000 */
[----:B---3--:R-:W-:-:S09]  /*06f0*/  FSETP.GT.AND P4, PT, R7, R12, PT ;  /* 0x0000000c0700720b */ /* 0x008fd20003f84000 */
[----:B------:R-:W-:Y:S02]  /*0700*/  @!P5 FSEL R8, R8, R15, P6 ;  /* 0x0000000f0808d208 */ /* 0x000fe40003000000 */
[----:B------:R-:W-:Y:S02]  /*0710*/  FSETP.NAN.AND P6, PT, R7, R7, PT ;  /* 0x000000070700720b */ /* 0x000fe40003fc8000 */
[----:B-1----:R-:W-:Y:S01]  /*0720*/  FSETP.GT.AND P5, PT, R10, R17, PT ;  /* 0x000000110a00720b */ /* 0x002fe20003fa4000 */
[----:B------:R-:W-:Y:S01]  /*0730*/  FADD R8, R11, -R8 ;  /* 0x800000080b087221 */ /* 0x000fe20000000000 */
[----:B------:R-:W-:-:S03]  /*0740*/  @!P4 FSEL R7, R7, R12, P6 ;  /* 0x0000000c0707c208 */ /* 0x000fc60003000000 */
[----:B------:R-:W-:Y:S01]  /*0750*/  FMUL R12, R8, 1.4426950216293334961 ;  /* 0x3fb8aa3b080c7820 */ /* 0x000fe20000400000 */
[----:B------:R-:W-:Y:S01]  /*0760*/  FSETP.NAN.AND P4, PT, R10, R10, PT ;  /* 0x0000000a0a00720b */ /* 0x000fe20003f88000 */
[----:B------:R-:W-:Y:S01]  /*0770*/  FADD R7, R2, -R7 ;  /* 0x8000000702077221 */ /* 0x000fe20000000000 */
[----:B--2---:R-:W-:-:S05]  /*0780*/  FSETP.GT.AND P6, PT, R9, R16, PT ;  /* 0x000000100900720b */ /* 0x004fca0003fc4000 */
[----:B------:R-:W-:Y:S01]  /*0790*/  @!P5 FSEL R10, R10, R17, P4 ;  /* 0x000000110a0ad208 */ /* 0x000fe20002000000 */
[----:B------:R-:W-:Y:S01]  /*07a0*/  FMUL R15, R7, 1.4426950216293334961 ;  /* 0x3fb8aa3b070f7820 */ /* 0x000fe20000400000 */
[----:B------:R-:W-:Y:S02]  /*07b0*/  FSETP.GEU.AND P4, PT, R12, -126, PT ;  /* 0xc2fc00000c00780b */ /* 0x000fe40003f8e000 */
[----:B------:R-:W-:Y:S01]  /*07c0*/  FSETP.NAN.AND P5, PT, R9, R9, PT ;  /* 0x000000090900720b */ /* 0x000fe20003fa8000 */
[----:B------:R-:W-:-:S03]  /*07d0*/  FADD R10, R13, -R10 ;  /* 0x8000000a0d0a7221 */ /* 0x000fc60000000000 */
[----:B------:R-:W-:Y:S01]  /*07e0*/  @!P6 FSEL R9, R9, R16, P5 ;  /* 0x000000100909e208 */ /* 0x000fe20002800000 */
[----:B------:R-:W-:Y:S01]  /*07f0*/  FMUL R16, R10, 1.4426950216293334961 ;  /* 0x3fb8aa3b0a107820 */ /* 0x000fe20000400000 */
[----:B------:R-:W-:-:S05]  /*0800*/  FSETP.GEU.AND P6, PT, R15, -126, PT ;  /* 0xc2fc00000f00780b */ /* 0x000fca0003fce000 */
[----:B------:R-:W-:Y:S01]  /*0810*/  @!P4 FMUL R12, R12, 0.5 ;  /* 0x3f0000000c0cc820 */ /* 0x000fe20000400000 */
[----:B------:R-:W-:Y:S01]  /*0820*/  FSETP.GEU.AND P5, PT, R16, -126, PT ;  /* 0xc2fc00001000780b */ /* 0x000fe20003fae000 */
[----:B------:R-:W-:Y:S02]  /*0830*/  FADD R8, R14, -R9 ;  /* 0x800000090e087221 */ /* 0x000fe40000000000 */
[----:B------:R-:W1:Y:S02]  /*0840*/  MUFU.EX2 R7, R12 ;  /* 0x0000000c00077308 */ /* 0x000e640000000800 */
[----:B------:R-:W-:Y:S02]  /*0850*/  FMUL R17, R8, 1.4426950216293334961 ;  /* 0x3fb8aa3b08117820 */ /* 0x000fe40000400000 */
[----:B------:R-:W-:-:S04]  /*0860*/  @!P6 FMUL R15, R15, 0.5 ;  /* 0x3f0000000f0fe820 */ /* 0x000fc80000400000 */
[----:B------:R-:W2:Y:S02]  /*0870*/  MUFU.EX2 R9, R15 ;  /* 0x0000000f00097308 */ /* 0x000ea40000000800 */
[----:B------:R-:W-:Y:S01]  /*0880*/  @!P5 FMUL R16, R16, 0.5 ;  /* 0x3f0000001010d820 */ /* 0x000fe20000400000 */
[----:B-1----:R-:W-:Y:S01]  /*0890*/  @!P4 FMUL R7, R7, R7 ;  /* 0x000000070707c220 */ /* 0x002fe20000400000 */
[----:B------:R-:W-:-:S04]  /*08a0*/  FSETP.GEU.AND P4, PT, R17, -126, PT ;  /* 0xc2fc00001100780b */ /* 0x000fc80003f8e000 */
[----:B------:R-:W1:Y:S01]  /*08b0*/  MUFU.EX2 R8, R16 ;  /* 0x0000001000087308 */ /* 0x000e620000000800 */
[----:B------:R-:W-:-:S05]  /*08c0*/  FSEL R18, R7, RZ, P3 ;  /* 0x000000ff07127208 */ /* 0x000fca0001800000 */
[----:B------:R-:W3:Y:S01]  /*08d0*/  SHFL.BFLY PT, R19, R18, 0x10, 0x1f ;  /* 0x0e001f0012137f89 */ /* 0x000ee200000e0000 */
[----:B--2---:R-:W-:Y:S02]  /*08e0*/  @!P6 FMUL R9, R9, R9 ;  /* 0x000000090909e220 */ /* 0x004fe40000400000 */
[----:B------:R-:W-:-:S03]  /*08f0*/  @!P4 FMUL R17, R17, 0.5 ;  /* 0x3f0000001111c820 */ /* 0x000fc60000400000 */
[----:B------:R-:W-:Y:S01]  /*0900*/  FSEL R12, R9, RZ, P2 ;  /* 0x000000ff090c7208 */ /* 0x000fe20001000000 */
[----:B-1----:R-:W-:Y:S01]  /*0910*/  @!P5 FMUL R8, R8, R8 ;  /* 0x000000080808d220 */ /* 0x002fe20000400000 */
[----:B------:R-:W1:Y:S01]  /*0920*/  MUFU.EX2 R10, R17 ;  /* 0x00000011000a7308 */ /* 0x000e620000000800 */
[----:B------:R-:W-:Y:S02]  /*0930*/  FSETP.NEU.AND P5, PT, R11, -INF , P3 ;  /* 0xff8000000b00780b */ /* 0x000fe40001fad000 */
[----:B------:R-:W2:Y:S01]  /*0940*/  SHFL.BFLY PT, R21, R12, 0x10, 0x1f ;  /* 0x0e001f000c157f89 */ /* 0x000ea200000e0000 */
[----:B------:R-:W-:Y:S01]  /*0950*/  IMAD.HI R11, R4, 0x78787879, RZ ;  /* 0x78787879040b7827 */ /* 0x000fe200078e02ff */
[----:B------:R-:W-:-:S05]  /*0960*/  FSEL R15, R8, RZ, P1 ;  /* 0x000000ff080f7208 */ /* 0x000fca0000800000 */
[----:B------:R-:W4:Y:S01]  /*0970*/  SHFL.BFLY PT, R22, R15, 0x10, 0x1f ;  /* 0x0e001f000f167f89 */ /* 0x000f2200000e0000 */
[----:B---3--:R-:W-:Y:S01]  /*0980*/  FADD R19, R18, R19 ;  /* 0x0000001312137221 */ /* 0x008fe20000000000 */
[----:B-1----:R-:W-:-:S04]  /*0990*/  @!P4 FMUL R10, R10, R10 ;  /* 0x0000000a0a0ac220 */ /* 0x002fc80000400000 */
[----:B------:R-:W1:Y:S01]  /*09a0*/  SHFL.BFLY PT, R18, R19, 0x8, 0x1f ;  /* 0x0d001f0013127f89 */ /* 0x000e6200000e0000 */
[----:B------:R-:W-:Y:S01]  /*09b0*/  FSEL R16, R10, RZ, P0 ;  /* 0x000000ff0a107208 */ /* 0x000fe20000000000 */
[----:B--2---:R-:W-:-:S04]  /*09c0*/  FADD R21, R12, R21 ;  /* 0x000000150c157221 */ /* 0x004fc80000000000 */
[----:B------:R-:W2:Y:S04]  /*09d0*/  SHFL.BFLY PT, R25, R16, 0x10, 0x1f ;  /* 0x0e001f0010197f89 */ /* 0x000ea800000e0000 */
[----:B------:R-:W3:Y:S01]  /*09e0*/  SHFL.BFLY PT, R20, R21, 0x8, 0x1f ;  /* 0x0d001f0015147f89 */ /* 0x000ee200000e0000 */
[----:B----4-:R-:W-:-:S05]  /*09f0*/  FADD R22, R15, R22 ;  /* 0x000000160f167221 */ /* 0x010fca0000000000 */
[----:B------:R-:W4:Y:S01]  /*0a00*/  SHFL.BFLY PT, R23, R22, 0x8, 0x1f ;  /* 0x0d001f0016177f89 */ /* 0x000f2200000e0000 */
[----:B-1----:R-:W-:-:S05]  /*0a10*/  FADD R18, R19, R18 ;  /* 0x0000001213127221 */ /* 0x002fca0000000000 */
[----:B------:R-:W1:Y:S01]  /*0a20*/  SHFL.BFLY PT, R17, R18, 0x4, 0x1f ;  /* 0x0c801f0012117f89 */ /* 0x000e6200000e0000 */
[----:B--2---:R-:W-:Y:S01]  /*0a30*/  FADD R25, R16, R25 ;  /* 0x0000001910197221 */ /* 0x004fe20000000000 */
[----:B---3--:R-:W-:-:S04]  /*0a40*/  FADD R20, R21, R20 ;  /* 0x0000001415147221 */ /* 0x008fc80000000000 */
        /* <DEDUP_REMOVED lines=10> */
[----:B----4-:R-:W-:Y:S01]  /*0af0*/  FADD R24, R23, R24 ;  /* 0x0000001817187221 */ /* 0x010fe20000000000 */
[----:B------:R-:W-:-:S04]  /*0b00*/  IMAD.HI R23, R6, 0x78787879, RZ ;  /* 0x7878787906177827 */ /* 0x000fc800078e02ff */
        /* <DEDUP_REMOVED lines=8> */
[----:B------:R-:W-:-:S04]  /*0b90*/  SEL R24, RZ, 0x1, !P5 ;  /* 0x00000001ff187807 */ /* 0x000fc80006800000 */
[----:B------:R4:W5:Y:S01]  /*0ba0*/  REDUX.OR UR6, R24 ;  /* 0x00000000180673c4 */ /* 0x0009620000004000 */
[----:B------:R-:W5:Y:S01]  /*0bb0*/  SHFL.BFLY PT, R17, R12, 0x1, 0x1f ;  /* 0x0c201f000c117f89 */ /* 0x000f6200000e0000 */
[----:B-1----:R-:W-:Y:S01]  /*0bc0*/  FADD R18, R15, R18 ;  /* 0x000000120f127221 */ /* 0x002fe20000000000 */
[----:B----4-:R-:W-:-:S04]  /*0bd0*/  SHF.R.U32.HI R24, RZ, 0x1f, R23 ;  /* 0x0000001fff187819 */ /* 0x010fc80000011617 */
[C---:B------:R-:W-:Y:S02]  /*0be0*/  FSETP.GT.AND P6, PT, |R18|.reuse, 8.50705917302346158658e+37, PT ;  /* 0x7e8000001200780b */ /* 0x040fe40003fc4200 */
[----:B------:R-:W-:Y:S01]  /*0bf0*/  FSETP.GEU.AND P4, PT, |R18|, 1.175494350822287508e-38, PT ;  /* 0x008000001200780b */ /* 0x000fe20003f8e200 */
[----:B--2---:R-:W-:Y:S01]  /*0c00*/  FADD R16, R22, R19 ;  /* 0x0000001316107221 */ /* 0x004fe20000000000 */
[----:B------:R-:W-:Y:S01]  /*0c10*/  IMAD.HI R19, R3, 0x78787879, RZ ;  /* 0x7878787903137827 */ /* 0x000fe200078e02ff */
[----:B------:R-:W-:-:S03]  /*0c20*/  SHF.R.U32.HI R22, RZ, 0x1f, R11 ;  /* 0x0000001fff167819 */ /* 0x000fc6000001160b */
[----:B---3--:R-:W-:Y:S01]  /*0c30*/  FADD R15, R21, R20 ;  /* 0x00000014150f7221 */ /* 0x008fe20000000000 */
[----:B------:R-:W-:Y:S01]  /*0c40*/  LEA.HI.SX32 R23, R23, R24, 0x1b ;  /* 0x0000001817177211 */ /* 0x000fe200078fdaff */
[----:B------:R-:W1:Y:S01]  /*0c50*/  SHFL.BFLY PT, R21, R16, 0x1, 0x1f ;  /* 0x0c201f0010157f89 */ /* 0x000e6200000e0000 */
[----:B------:R-:W-:Y:S02]  /*0c60*/  SHF.R.U32.HI R20, RZ, 0x1f, R19 ;  /* 0x0000001fff147819 */ /* 0x000fe40000011613 */
[----:B------:R-:W-:Y:S01]  /*0c70*/  FSETP.GT.AND P5, PT, |R15|, 8.50705917302346158658e+37, PT ;  /* 0x7e8000000f00780b */ /* 0x000fe20003fa4200 */
[----:B------:R-:W-:Y:S01]  /*0c80*/  @P6 FMUL R18, R18, 0.25 ;  /* 0x3e80000012126820 */ /* 0x000fe20000400000 */
[----:B------:R-:W-:Y:S01]  /*0c90*/  @P6 FMUL R7, R7, 0.25 ;  /* 0x3e80000007076820 */ /* 0x000fe20000400000 */
[----:B------:R-:W-:Y:S01]  /*0ca0*/  FSETP.GEU.AND P6, PT, |R15|, 1.175494350822287508e-38, PT ;  /* 0x008000000f00780b */ /* 0x000fe20003fce200 */
[----:B0----5:R-:W-:Y:S01]  /*0cb0*/  FADD R12, R12, R17 ;  /* 0x000000110c0c7221 */ /* 0x021fe20000000000 */
[----:B------:R-:W-:Y:S01]  /*0cc0*/  @!P4 FMUL R18, R18, 16777216 ;  /* 0x4b8000001212c820 */ /* 0x000fe20000400000 */
[----:B------:R-:W-:Y:S01]  /*0cd0*/  @!P4 FMUL R7, R7, 16777216 ;  /* 0x4b8000000707c820 */ /* 0x000fe20000400000 */
[----:B------:R-:W-:-:S02]  /*0ce0*/  FSETP.NEU.AND P4, PT, R2, -INF , P2 ;  /* 0xff8000000200780b */ /* 0x000fc4000178d000 */
[----:B------:R-:W-:Y:S01]  /*0cf0*/  LEA.HI.SX32 R2, R19, R20, 0x1b ;  /* 0x0000001413027211 */ /* 0x000fe200078fdaff */
[----:B------:R-:W-:Y:S01]  /*0d00*/  IMAD.HI R19, R5, 0x78787879, RZ ;  /* 0x7878787905137827 */ /* 0x000fe200078e02ff */
[----:B------:R-:W-:Y:S01]  /*0d10*/  SEL R20, RZ, 0x1, !P4 ;  /* 0x00000001ff147807 */ /* 0x000fe20006000000 */
[----:B------:R-:W0:Y:S01]  /*0d20*/  MUFU.RCP R18, R18 ;  /* 0x0000001200127308 */ /* 0x000e220000001000 */
[----:B------:R-:W-:Y:S01]  /*0d30*/  FSETP.NEU.AND P4, PT, R13, -INF , P1 ;  /* 0xff8000000d00780b */ /* 0x000fe20000f8d000 */
[----:B------:R-:W-:Y:S01]  /*0d40*/  IMAD.U32 R13, RZ, RZ, UR6 ;  /* 0x00000006ff0d7e24 */ /* 0x000fe2000f8e00ff */
[----:B------:R2:W3:Y:S01]  /*0d50*/  REDUX.OR UR6, R20 ;  /* 0x00000000140673c4 */ /* 0x0004e20000004000 */
[----:B------:R-:W-:Y:S01]  /*0d60*/  @P5 FMUL R15, R15, 0.25 ;  /* 0x3e8000000f0f5820 */ /* 0x000fe20000400000 */
[----:B------:R-:W-:Y:S01]  /*0d70*/  @P5 FMUL R9, R9, 0.25 ;  /* 0x3e80000009095820 */ /* 0x000fe20000400000 */
[----:B------:R-:W-:Y:S01]  /*0d80*/  SEL R25, RZ, 0x1, !P4 ;  /* 0x00000001ff197807 */ /* 0x000fe20006000000 */
[----:B------:R-:W-:-:S02]  /*0d90*/  IMAD R3, R2, -0x44, R3 ;  /* 0xffffffbc02037824 */ /* 0x000fc400078e0203 */
[----:B------:R-:W-:Y:S01]  /*0da0*/  @!P6 FMUL R15, R15, 16777216 ;  /* 0x4b8000000f0fe820 */ /* 0x000fe20000400000 */
[----:B------:R-:W-:Y:S01]  /*0db0*/  @!P6 FMUL R9, R9, 16777216 ;  /* 0x4b8000000909e820 */ /* 0x000fe20000400000 */
[----:B------:R-:W-:Y:S01]  /*0dc0*/  FSETP.NEU.AND P6, PT, R14, -INF , P0 ;  /* 0xff8000000e00780b */ /* 0x000fe200007cd000 */
[----:B-1----:R-:W-:Y:S01]  /*0dd0*/  FADD R16, R16, R21 ;  /* 0x0000001510107221 */ /* 0x002fe20000000000 */
[C---:B------:R-:W-:Y:S01]  /*0de0*/  FSETP.GT.AND P5, PT, |R12|.reuse, 8.50705917302346158658e+37, PT ;  /* 0x7e8000000c00780b */ /* 0x040fe20003fa4200 */
[----:B------:R-:W-:Y:S01]  /*0df0*/  IMAD R3, R3, 0x11, R0 ;  /* 0x0000001103037824 */ /* 0x000fe200078e0200 */
[----:B------:R-:W-:Y:S01]  /*0e00*/  FSETP.GEU.AND P4, PT, |R12|, 1.175494350822287508e-38, PT ;  /* 0x008000000c00780b */ /* 0x000fe20003f8e200 */
[----:B--2---:R1:W2:Y:S01]  /*0e10*/  MUFU.RCP R20, R15 ;  /* 0x0000000f00147308 */ /* 0x0042a20000001000 */
[----:B------:R-:W-:Y:S01]  /*0e20*/  LEA.HI.SX32 R11, R11, R22, 0x1b ;  /* 0x000000160b0b7211 */ /* 0x000fe200078fdaff */
[----:B0-----:R-:W-:Y:S01]  /*0e30*/  FMUL R18, R18, R7 ;  /* 0x0000000712127220 */ /* 0x001fe20000400000 */
[----:B------:R-:W-:-:S02]  /*0e40*/  SHF.R.U32.HI R22, RZ, 0x1f, R19 ;  /* 0x0000001fff167819 */ /* 0x000fc40000011613 */
[----:B------:R-:W-:Y:S01]  /*0e50*/  SEL R26, RZ, 0x1, !P6 ;  /* 0x00000001ff1a7807 */ /* 0x000fe20007000000 */
[----:B------:R-:W-:Y:S01]  /*0e60*/  IMAD R27, R11, -0x44, R4 ;  /* 0xffffffbc0b1b7824 */ /* 0x000fe200078e0204 */
[----:B------:R-:W-:Y:S02]  /*0e70*/  FSETP.GEU.AND P6, PT, |R16|, 1.175494350822287508e-38, PT ;  /* 0x008000001000780b */ /* 0x000fe40003fce200 */
[----:B------:R-:W-:Y:S01]  /*0e80*/  LEA.HI.SX32 R22, R19, R22, 0x1b ;  /* 0x0000001613167211 */ /* 0x000fe200078fdaff */
[----:B------:R-:W-:Y:S01]  /*0e90*/  @P5 FMUL R12, R12, 0.25 ;  /* 0x3e8000000c0c5820 */ /* 0x000fe20000400000 */
[----:B------:R-:W-:Y:S01]  /*0ea0*/  @P5 FMUL R8, R8, 0.25 ;  /* 0x3e80000008085820 */ /* 0x000fe20000400000 */
[----:B------:R-:W-:Y:S01]  /*0eb0*/  FSETP.GT.AND P5, PT, |R16|, 8.50705917302346158658e+37, PT ;  /* 0x7e8000001000780b */ /* 0x000fe20003fa4200 */
[----:B---3--:R-:W-:Y:S01]  /*0ec0*/  IMAD.U32 R14, RZ, RZ, UR6 ;  /* 0x00000006ff0e7e24 */ /* 0x008fe2000f8e00ff */
[----:B------:R0:W3:Y:S01]  /*0ed0*/  REDUX.OR UR6, R25 ;  /* 0x00000000190673c4 */ /* 0x0000e20000004000 */
[----:B------:R-:W-:-:S02]  /*0ee0*/  IMAD R19, R2, 0x4a0, R3 ;  /* 0x000004a002137824 */ /* 0x000fc400078e0203 */
[----:B------:R-:W-:-:S05]  /*0ef0*/  @!P4 FMUL R12, R12, 16777216 ;  /* 0x4b8000000c0cc820 */ /* 0x000fca0000400000 */
[----:B------:R-:W4:Y:S01]  /*0f00*/  LDC.64 R2, c[0x0][0x218] ;  /* 0x00008600ff027b82 */ /* 0x000f220000000a00 */
[----:B------:R-:W-:Y:S02]  /*0f10*/  IMAD R5, R22, -0x44, R5 ;  /* 0xffffffbc16057824 */ /* 0x000fe400078e0205 */
[----:B------:R-:W-:Y:S01]  /*0f20*/  @!P4 FMUL R8, R8, 16777216 ;  /* 0x4b8000000808c820 */ /* 0x000fe20000400000 */
[----:B-1----:R-:W-:Y:S02]  /*0f30*/  IMAD R15, R23, -0x44, R6 ;  /* 0xffffffbc170f7824 */ /* 0x002fe400078e0206 */
[----:B--2---:R-:W-:Y:S01]  /*0f40*/  FMUL R20, R20, R9 ;  /* 0x0000000914147220 */ /* 0x004fe20000400000 */
[----:B0-----:R-:W0:Y:S01]  /*0f50*/  MUFU.RCP R25, R12 ;  /* 0x0000000c00197308 */ /* 0x001e220000001000 */
[--C-:B------:R-:W-:Y:S01]  /*0f60*/  IMAD R4, R27, 0x11, R0.reuse ;  /* 0x000000111b047824 */ /* 0x100fe200078e0200 */
[----:B------:R-:W-:Y:S01]  /*0f70*/  ISETP.NE.AND P4, PT, R14, RZ, PT ;  /* 0x000000ff0e00720c */ /* 0x000fe20003f85270 */
[----:B------:R-:W-:Y:S01]  /*0f80*/  @P5 FMUL R16, R16, 0.25 ;  /* 0x3e80000010105820 */ /* 0x000fe20000400000 */
[----:B------:R-:W-:-:S02]  /*0f90*/  IMAD R5, R5, 0x11, R0 ;  /* 0x0000001105057824 */ /* 0x000fc400078e0200 */
[----:B------:R-:W-:Y:S01]  /*0fa0*/  @P5 FMUL R10, R10, 0.25 ;  /* 0x3e8000000a0a5820 */ /* 0x000fe20000400000 */
[----:B------:R-:W-:Y:S02]  /*0fb0*/  IMAD R0, R15, 0x11, R0 ;  /* 0x000000110f007824 */ /* 0x000fe400078e0200 */
[----:B------:R-:W-:Y:S01]  /*0fc0*/  @!P6 FMUL R16, R16, 16777216 ;  /* 0x4b8000001010e820 */ /* 0x000fe20000400000 */
[----:B------:R-:W-:Y:S01]  /*0fd0*/  ISETP.NE.AND P5, PT, R13, RZ, PT ;  /* 0x000000ff0d00720c */ /* 0x000fe20003fa5270 */
[----:B------:R-:W-:Y:S02]  /*0fe0*/  IMAD R11, R11, 0x4a0, R4 ;  /* 0x000004a00b0b7824 */ /* 0x000fe400078e0204 */
[----:B------:R-:W-:Y:S01]  /*0ff0*/  @!P6 FMUL R10, R10, 16777216 ;  /* 0x4b8000000a0ae820 */ /* 0x000fe20000400000 */
[----:B------:R-:W1:Y:S01]  /*1000*/  MUFU.RCP R15, R16 ;  /* 0x00000010000f7308 */ /* 0x000e620000001000 */
[----:B------:R-:W-:Y:S01]  /*1010*/  SEL R13, R18, RZ, P5 ;  /* 0x000000ff120d7207 */ /* 0x000fe20002800000 */
[----:B------:R-:W-:-:S02]  /*1020*/  IMAD R5, R22, 0x4a0, R5 ;  /* 0x000004a016057824 */ /* 0x000fc400078e0205 */
[----:B0-----:R-:W-:Y:S01]  /*1030*/  FMUL R25, R25, R8 ;  /* 0x0000000819197220 */ /* 0x001fe20000400000 */
[----:B------:R-:W-:Y:S02]  /*1040*/  IMAD R23, R23, 0x4a0, R0 ;  /* 0x000004a017177824 */ /* 0x000fe400078e0200 */
[----:B---3--:R-:W-:Y:S01]  /*1050*/  IMAD.U32 R17, RZ, RZ, UR6 ;  /* 0x00000006ff117e24 */ /* 0x008fe2000f8e00ff */
[----:B------:R-:W0:Y:S01]  /*1060*/  REDUX.OR UR6, R26 ;  /* 0x000000001a0673c4 */ /* 0x000e220000004000 */
[----:B----4-:R-:W-:-:S03]  /*1070*/  IMAD.WIDE R6, R19, 0x4, R2 ;  /* 0x0000000413067825 */ /* 0x010fc600078e0202 */
[----:B------:R-:W-:Y:S01]  /*1080*/  ISETP.NE.AND P5, PT, R17, RZ, PT ;  /* 0x000000ff1100720c */ /* 0x000fe20003fa5270 */
[----:B------:R-:W-:Y:S01]  /*1090*/  IMAD.WIDE R8, R11, 0x4, R2 ;  /* 0x000000040b087825 */ /* 0x000fe200078e0202 */
[----:B------:R-:W-:-:S03]  /*10a0*/  SEL R11, R20, RZ, P4 ;  /* 0x000000ff140b7207 */ /* 0x000fc60002000000 */
[----:B-1----:R-:W-:Y:S01]  /*10b0*/  FMUL R15, R15, R10 ;  /* 0x0000000a0f0f7220 */ /* 0x002fe20000400000 */
[----:B------:R-:W-:Y:S01]  /*10c0*/  SEL R25, R25, RZ, P5 ;  /* 0x000000ff19197207 */ /* 0x000fe20002800000 */
[--C-:B------:R-:W-:Y:S01]  /*10d0*/  IMAD.WIDE R4, R5, 0x4, R2.reuse ;  /* 0x0000000405047825 */ /* 0x100fe200078e0202 */
[----:B------:R1:W-:Y:S03]  /*10e0*/  @P3 STG.E desc[UR4][R6.64], R13 ;  /* 0x0000000d06003986 */ /* 0x0003e6000c101904 */
[----:B------:R-:W-:Y:S01]  /*10f0*/  IMAD.WIDE R2, R23, 0x4, R2 ;  /* 0x0000000417027825 */ /* 0x000fe200078e0202 */
[----:B------:R1:W-:Y:S04]  /*1100*/  @P2 STG.E desc[UR4][R8.64], R11 ;  /* 0x0000000b08002986 */ /* 0x0003e8000c101904 */
[----:B------:R1:W-:Y:S01]  /*1110*/  @P1 STG.E desc[UR4][R4.64], R25 ;  /* 0x0000001904001986 */ /* 0x0003e2000c101904 */
[----:B0-----:R-:W-:-:S05]  /*1120*/  IMAD.U32 R21, RZ, RZ, UR6 ;  /* 0x00000006ff157e24 */ /* 0x001fca000f8e00ff */
[----:B------:R-:W-:-:S04]  /*1130*/  ISETP.NE.AND P6, PT, R21, RZ, PT ;  /* 0x000000ff1500720c */ /* 0x000fc80003fc5270 */
[----:B------:R-:W-:Y:S01]  /*1140*/  SEL R15, R15, RZ, P6 ;  /* 0x000000ff0f0f7207 */ /* 0x000fe20003000000 */
[----:B-1----:R-:W-:Y:S08]  /*1150*/  @!P0 EXIT ;  /* 0x000000000000894d */ /* 0x002ff00003800000 */
[----:B------:R-:W-:Y:S01]  /*1160*/  STG.E desc[UR4][R2.64], R15 ;  /* 0x0000000f02007986 */ /* 0x000fe2000c101904 */
[----:B------:R-:W-:Y:S05]  /*1170*/  EXIT ;  /* 0x000000000000794d */ /* 0x000fea0003800000 */
.L_x_0:
[----:B------:R-:W-:-:S00]  /*1180*/  BRA `(.L_x_0) ;  /* 0xfffffffc00fc7947 */ /* 0x000fc0000383ffff */
[----:B------:R-:W-:-:S00]  /*1190*/  NOP ;  /* 0x0000000000007918 */ /* 0x000fc00000000000 */
        /* <DEDUP_REMOVED lines=14> */
.L_x_1:


//--------------------- .nv.constant0.triton_per_fused__safe_softmax_5 --------------------------
	.section	.nv.constant0.triton_per_fused__safe_softmax_5,"a",@progbits
	.sectionflags	@""
	.align	4
.nv.constant0.triton_per_fused__safe_softmax_5:
	.zero		552
